	.headerflags	@"EF_CUDA_TEXMODE_UNIFIED EF_CUDA_64BIT_ADDRESS EF_CUDA_ACCELERATORS EF_CUDA_SM90 EF_CUDA_VIRTUAL_SM(EF_CUDA_SM90)"
	.elftype	@"ET_EXEC"


//--------------------- .nv.info                  --------------------------
	.section	.nv.info,"",@"SHT_CUDA_INFO"
	.align	4


	//----- nvinfo : EIATTR_REGCOUNT
	.align		4
        /*0000*/ 	.byte	0x04, 0x2f
        /*0002*/ 	.short	(.L_1 - .L_0)
	.align		4
.L_0:
        /*0004*/ 	.word	index@(triton_poi_fused_1)
        /*0008*/ 	.word	0x0000001b


	//----- nvinfo : EIATTR_MIN_STACK_SIZE
	.align		4
.L_1:
        /*000c*/ 	.byte	0x04, 0x12
        /*000e*/ 	.short	(.L_3 - .L_2)
	.align		4
.L_2:
        /*0010*/ 	.word	index@(triton_poi_fused_1)
        /*0014*/ 	.word	0x00000000


	//----- nvinfo : EIATTR_FRAME_SIZE
	.align		4
.L_3:
        /*0018*/ 	.byte	0x04, 0x11
        /*001a*/ 	.short	(.L_5 - .L_4)
	.align		4
.L_4:
        /*001c*/ 	.word	index@(triton_poi_fused_1)
        /*0020*/ 	.word	0x00000000


	//----- nvinfo : EIATTR_MIN_STACK_SIZE
	.align		4
.L_5:
        /*0024*/ 	.byte	0x04, 0x12
        /*0026*/ 	.short	(.L_7 - .L_6)
	.align		4
.L_6:
        /*0028*/ 	.word	index@(triton_poi_fused_1)
        /*002c*/ 	.word	0x00000000
.L_7:


//--------------------- .nv.info.triton_poi_fused_1 --------------------------
	.section	.nv.info.triton_poi_fused_1,"",@"SHT_CUDA_INFO"
	.sectionflags	@""
	.align	4


	//----- nvinfo : EIATTR_CUDA_API_VERSION
	.align		4
        /*0000*/ 	.byte	0x04, 0x37
        /*0002*/ 	.short	(.L_9 - .L_8)
.L_8:
        /*0004*/ 	.word	0x0000007c


	//----- nvinfo : EIATTR_KPARAM_INFO
	.align		4
.L_9:
        /*0008*/ 	.byte	0x04, 0x17
        /*000a*/ 	.short	(.L_11 - .L_10)
.L_10:
        /*000c*/ 	.word	0x00000000
        /*0010*/ 	.short	0x0003
        /*0012*/ 	.short	0x0014
        /*0014*/ 	.byte	0x00, 0xf0, 0x11, 0x00


	//----- nvinfo : EIATTR_KPARAM_INFO
	.align		4
.L_11:
        /*0018*/ 	.byte	0x04, 0x17
        /*001a*/ 	.short	(.L_13 - .L_12)
.L_12:
        /*001c*/ 	.word	0x00000000
        /*0020*/ 	.short	0x0002
        /*0022*/ 	.short	0x0010
        /*0024*/ 	.byte	0x00, 0xf0, 0x11, 0x00


	//----- nvinfo : EIATTR_KPARAM_INFO
	.align		4
.L_13:
        /*0028*/ 	.byte	0x04, 0x17
        /*002a*/ 	.short	(.L_15 - .L_14)
.L_14:
        /*002c*/ 	.word	0x00000000
        /*0030*/ 	.short	0x0001
        /*0032*/ 	.short	0x0008
        /*0034*/ 	.byte	0x00, 0xf4, 0x21, 0x00


	//----- nvinfo : EIATTR_KPARAM_INFO
	.align		4
.L_15:
        /*0038*/ 	.byte	0x04, 0x17
        /*003a*/ 	.short	(.L_17 - .L_16)
.L_16:
        /*003c*/ 	.word	0x00000000
        /*0040*/ 	.short	0x0000
        /*0042*/ 	.short	0x0000
        /*0044*/ 	.byte	0x00, 0xf4, 0x21, 0x00


	//----- nvinfo : EIATTR_SPARSE_MMA_MASK
	.align		4
.L_17:
        /*0048*/ 	.byte	0x03, 0x50
        /*004a*/ 	.short	0x0000


	//----- nvinfo : EIATTR_MAXREG_COUNT
	.align		4
        /*004c*/ 	.byte	0x03, 0x1b
        /*004e*/ 	.short	0x00ff


	//----- nvinfo : EIATTR_EXIT_INSTR_OFFSETS
	.align		4
        /*0050*/ 	.byte	0x04, 0x1c
        /*0052*/ 	.short	(.L_19 - .L_18)


	//   ....[0]....
.L_18:
        /*0054*/ 	.word	0x000004f0


	//   ....[1]....
        /*0058*/ 	.word	0x00000540


	//----- nvinfo : EIATTR_REQNTID
	.align		4
.L_19:
        /*005c*/ 	.byte	0x04, 0x10
        /*005e*/ 	.short	(.L_21 - .L_20)
.L_20:
        /*0060*/ 	.word	0x00000080
        /*0064*/ 	.word	0x00000001
        /*0068*/ 	.word	0x00000001


	//----- nvinfo : EIATTR_CBANK_PARAM_SIZE
	.align		4
.L_21:
        /*006c*/ 	.byte	0x03, 0x19
        /*006e*/ 	.short	0x0018


	//----- nvinfo : EIATTR_PARAM_CBANK
	.align		4
        /*0070*/ 	.byte	0x04, 0x0a
        /*0072*/ 	.short	(.L_23 - .L_22)
	.align		4
.L_22:
        /*0074*/ 	.word	index@(.nv.constant0.triton_poi_fused_1)
        /*0078*/ 	.short	0x0210
        /*007a*/ 	.short	0x0018


	//----- nvinfo : EIATTR_SW_WAR
	.align		4
.L_23:
        /*007c*/ 	.byte	0x04, 0x36
        /*007e*/ 	.short	(.L_25 - .L_24)
.L_24:
        /*0080*/ 	.word	0x00000008
.L_25:


//--------------------- .nv.callgraph             --------------------------
	.section	.nv.callgraph,"",@"SHT_CUDA_CALLGRAPH"
	.align	4
	.sectionentsize	8
	.align		4
        /*0000*/ 	.word	0x00000000
	.align		4
        /*0004*/ 	.word	0xffffffff
	.align		4
        /*0008*/ 	.word	0x00000000
	.align		4
        /*000c*/ 	.word	0xfffffffe
	.align		4
        /*0010*/ 	.word	0x00000000
	.align		4
        /*0014*/ 	.word	0xfffffffd
	.align		4
        /*0018*/ 	.word	0x00000000
	.align		4
        /*001c*/ 	.word	0xfffffffc


//--------------------- .text.triton_poi_fused_1  --------------------------
	.section	.text.triton_poi_fused_1,"ax",@progbits
	.sectionflags	@"SHF_BARRIERS=1"
	.align	128
        .global         triton_poi_fused_1
        .type           triton_poi_fused_1,@function
        .size           triton_poi_fused_1,(.L_x_1 - triton_poi_fused_1)
        .other          triton_poi_fused_1,@"STO_CUDA_ENTRY STV_DEFAULT"
triton_poi_fused_1:
.text.triton_poi_fused_1:
[----:B------:R-:W0:Y:S02]  /*0000*/  LDC R1, c[0x0][0x28] ;  /* 0x00000a00ff017b82 */ /* 0x000e240000000800 */
[----:B------:R-:W1:Y:S01]  /*0010*/  S2R R2, SR_TID.X ;  /* 0x0000000000027919 */ /* 0x000e620000002100 */
[----:B------:R-:W2:Y:S01]  /*0020*/  LDC.64 R8, c[0x0][0x210] ;  /* 0x00008400ff087b82 */ /* 0x000ea20000000a00 */
[----:B------:R-:W-:Y:S01]  /*0030*/  CS2R R6, SRZ ;  /* 0x0000000000067805 */ /* 0x000fe2000001ff00 */
[----:B------:R-:W-:Y:S01]  /*0040*/  ULDC.64 UR6, c[0x0][0x208] ;  /* 0x0000820000067ab9 */ /* 0x000fe20000000a00 */
[----:B------:R-:W3:Y:S01]  /*0050*/  S2R R0, SR_CTAID.X ;  /* 0x0000000000007919 */ /* 0x000ee20000002500 */
[----:B------:R-:W4:Y:S01]  /*0060*/  S2R R16, SR_CTAID.Y ;  /* 0x0000000000107919 */ /* 0x000f220000002600 */
[----:B------:R-:W-:Y:S02]  /*0070*/  CS2R R10, SRZ ;  /* 0x00000000000a7805 */ /* 0x000fe4000001ff00 */
[----:B-1----:R-:W-:Y:S01]  /*0080*/  SHF.R.U32.HI R19, RZ, 0x2, R2 ;  /* 0x00000002ff137819 */ /* 0x002fe20000011602 */
[----:B------:R-:W-:Y:S02]  /*0090*/  IMAD.SHL.U32 R3, R2, 0x4, RZ ;  /* 0x0000000402037824 */ /* 0x000fe400078e00ff */
[----:B---3--:R-:W-:Y:S01]  /*00a0*/  IMAD.SHL.U32 R0, R0, 0x10, RZ ;  /* 0x0000001000007824 */ /* 0x008fe200078e00ff */
[----:B------:R-:W-:Y:S01]  /*00b0*/  SGXT.U32 R19, R19, 0x5 ;  /* 0x000000051313781a */ /* 0x000fe20000000000 */
[----:B----4-:R-:W-:-:S03]  /*00c0*/  IMAD.SHL.U32 R18, R16, 0x40, RZ ;  /* 0x0000004010127824 */ /* 0x010fc600078e00ff */
[----:B------:R-:W-:Y:S02]  /*00d0*/  LOP3.LUT R5, R0, 0xc, R3, 0xf8, !PT ;  /* 0x0000000c00057812 */ /* 0x000fe400078ef803 */
[----:B------:R-:W-:Y:S02]  /*00e0*/  LOP3.LUT R4, R18, R19, RZ, 0xfc, !PT ;  /* 0x0000001312047212 */ /* 0x000fe400078efcff */
[----:B------:R-:W-:-:S03]  /*00f0*/  ISETP.GE.AND P0, PT, R5, 0x10, PT ;  /* 0x000000100500780c */ /* 0x000fc60003f06270 */
[----:B------:R-:W-:Y:S01]  /*0100*/  IMAD R13, R4, 0x10, R5 ;  /* 0x00000010040d7824 */ /* 0x000fe200078e0205 */
[----:B------:R-:W-:-:S03]  /*0110*/  CS2R R4, SRZ ;  /* 0x0000000000047805 */ /* 0x000fc6000001ff00 */
[C---:B------:R-:W-:Y:S02]  /*0120*/  VIADD R15, R13.reuse, 0x200 ;  /* 0x000002000d0f7836 */ /* 0x040fe40000000000 */
[----:B--2---:R-:W-:-:S04]  /*0130*/  IMAD.WIDE R12, R13, 0x4, R8 ;  /* 0x000000040d0c7825 */ /* 0x004fc800078e0208 */
[----:B------:R-:W-:Y:S01]  /*0140*/  IMAD.WIDE R14, R15, 0x4, R8 ;  /* 0x000000040f0e7825 */ /* 0x000fe200078e0208 */
[----:B------:R-:W-:Y:S01]  /*0150*/  CS2R R8, SRZ ;  /* 0x0000000000087805 */ /* 0x000fe2000001ff00 */
[----:B------:R1:W2:Y:S05]  /*0160*/  @!P0 LDG.E.EL.128 R4, desc[UR6][R12.64] ;  /* 0x000000060c048981 */ /* 0x0002aa000c2e1d00 */
[----:B------:R3:W4:Y:S01]  /*0170*/  @!P0 LDG.E.EL.128 R8, desc[UR6][R14.64] ;  /* 0x000000060e088981 */ /* 0x000722000c2e1d00 */
[----:B------:R-:W5:Y:S01]  /*0180*/  S2UR UR5, SR_CgaCtaId ;  /* 0x00000000000579c3 */ /* 0x000f620000008800 */
[----:B------:R-:W-:Y:S01]  /*0190*/  IMAD.SHL.U32 R17, R2, 0x100, RZ ;  /* 0x0000010002117824 */ /* 0x000fe200078e00ff */
[----:B------:R-:W-:Y:S01]  /*01a0*/  UMOV UR4, 0x400 ;  /* 0x0000040000047882 */ /* 0x000fe20000000000 */
[----:B------:R-:W-:-:S03]  /*01b0*/  SHF.R.S32.HI R16, RZ, 0x19, R16 ;  /* 0x00000019ff107819 */ /* 0x000fc60000011410 */
[----:B------:R-:W-:Y:S02]  /*01c0*/  LOP3.LUT R20, R17, 0x300, RZ, 0xc0, !PT ;  /* 0x0000030011147812 */ /* 0x000fe400078ec0ff */
[----:B------:R-:W-:Y:S02]  /*01d0*/  SHF.R.U32.HI R17, RZ, 0x2, R2 ;  /* 0x00000002ff117819 */ /* 0x000fe40000011602 */
[C---:B------:R-:W-:Y:S02]  /*01e0*/  LOP3.LUT R19, R20.reuse, R19, RZ, 0xfc, !PT ;  /* 0x0000001314137212 */ /* 0x040fe400078efcff */
[C---:B-1----:R-:W-:Y:S02]  /*01f0*/  LOP3.LUT R12, R20.reuse, 0x40, RZ, 0xfc, !PT ;  /* 0x00000040140c7812 */ /* 0x042fe400078efcff */
[C---:B------:R-:W-:Y:S02]  /*0200*/  LOP3.LUT R22, R20.reuse, 0x80, RZ, 0xfc, !PT ;  /* 0x0000008014167812 */ /* 0x040fe400078efcff */
[----:B------:R-:W-:-:S02]  /*0210*/  LOP3.LUT R24, R20, 0xc0, RZ, 0xfc, !PT ;  /* 0x000000c014187812 */ /* 0x000fc400078efcff */
[-C--:B------:R-:W-:Y:S02]  /*0220*/  LEA.HI R20, R20, R19.reuse, RZ, 0x1c ;  /* 0x0000001314147211 */ /* 0x080fe400078fe0ff */
[-C--:B------:R-:W-:Y:S02]  /*0230*/  LEA.HI R12, R12, R19.reuse, RZ, 0x1c ;  /* 0x000000130c0c7211 */ /* 0x080fe400078fe0ff */
[-C--:B------:R-:W-:Y:S01]  /*0240*/  LEA.HI R22, R22, R19.reuse, RZ, 0x1c ;  /* 0x0000001316167211 */ /* 0x080fe200078fe0ff */
[----:B-----5:R-:W-:Y:S01]  /*0250*/  UPRMT UR4, UR5, 0x654, UR4 ;  /* 0x0000065405047896 */ /* 0x020fe20008000004 */
[----:B------:R-:W-:Y:S02]  /*0260*/  LEA.HI R24, R24, R19, RZ, 0x1c ;  /* 0x0000001318187211 */ /* 0x000fe400078fe0ff */
[----:B---3--:R-:W-:Y:S02]  /*0270*/  LOP3.LUT R14, R17, 0x1c, RZ, 0xc0, !PT ;  /* 0x0000001c110e7812 */ /* 0x008fe400078ec0ff */
[----:B------:R-:W-:-:S02]  /*0280*/  LOP3.LUT R17, R3, 0x1fc, RZ, 0xc0, !PT ;  /* 0x000001fc03117812 */ /* 0x000fc400078ec0ff */
[----:B------:R-:W-:Y:S02]  /*0290*/  LEA R19, R20, UR4, 0x2 ;  /* 0x0000000414137c11 */ /* 0x000fe4000f8e10ff */
[----:B------:R-:W-:Y:S01]  /*02a0*/  LEA R20, R12, UR4, 0x2 ;  /* 0x000000040c147c11 */ /* 0x000fe2000f8e10ff */
[----:B------:R-:W-:Y:S01]  /*02b0*/  IMAD.IADD R14, R17, 0x1, R14 ;  /* 0x00000001110e7824 */ /* 0x000fe200078e020e */
[----:B------:R-:W-:Y:S02]  /*02c0*/  LEA R21, R22, UR4, 0x2 ;  /* 0x0000000416157c11 */ /* 0x000fe4000f8e10ff */
[----:B------:R-:W-:Y:S02]  /*02d0*/  LEA R24, R24, UR4, 0x2 ;  /* 0x0000000418187c11 */ /* 0x000fe4000f8e10ff */
[----:B------:R-:W-:Y:S02]  /*02e0*/  LEA R14, R14, UR4, 0x2 ;  /* 0x000000040e0e7c11 */ /* 0x000fe4000f8e10ff */
[----:B------:R-:W-:Y:S01]  /*02f0*/  LOP3.LUT R3, R18, 0x3c, R3, 0xf8, !PT ;  /* 0x0000003c12037812 */ /* 0x000fe200078ef803 */
[----:B--2---:R-:W-:Y:S04]  /*0300*/  STS [R19], R4 ;  /* 0x0000000413007388 */ /* 0x004fe80000000800 */
[----:B------:R1:W-:Y:S04]  /*0310*/  STS [R20+0x100], R5 ;  /* 0x0001000514007388 */ /* 0x0003e80000000800 */
[----:B------:R2:W-:Y:S04]  /*0320*/  STS [R21+0x200], R6 ;  /* 0x0002000615007388 */ /* 0x0005e80000000800 */
[----:B------:R3:W-:Y:S01]  /*0330*/  STS [R24+0x300], R7 ;  /* 0x0003000718007388 */ /* 0x0007e20000000800 */
[----:B-1----:R-:W1:Y:S03]  /*0340*/  LDC.64 R4, c[0x0][0x218] ;  /* 0x00008600ff047b82 */ /* 0x002e660000000a00 */
[----:B----4-:R4:W-:Y:S01]  /*0350*/  STS [R19+0x80], R8 ;  /* 0x0000800813007388 */ /* 0x0109e20000000800 */
[----:B--2---:R-:W-:-:S03]  /*0360*/  SGXT R6, R16, 0x1 ;  /* 0x000000011006781a */ /* 0x004fc60000000200 */
[----:B------:R-:W-:Y:S01]  /*0370*/  STS [R20+0x180], R9 ;  /* 0x0001800914007388 */ /* 0x000fe20000000800 */
[----:B------:R-:W-:-:S03]  /*0380*/  LEA.HI R6, R6, R3, RZ, 0x8 ;  /* 0x0000000306067211 */ /* 0x000fc600078f40ff */
[----:B------:R-:W-:Y:S01]  /*0390*/  STS [R21+0x280], R10 ;  /* 0x0002800a15007388 */ /* 0x000fe20000000800 */
[----:B---3--:R-:W-:Y:S01]  /*03a0*/  SHF.R.U32.HI R7, RZ, 0x4, R2 ;  /* 0x00000004ff077819 */ /* 0x008fe20000011602 */
[----:B------:R-:W-:Y:S02]  /*03b0*/  IMAD.SHL.U32 R2, R6, 0x10, RZ ;  /* 0x0000001006027824 */ /* 0x000fe400078e00ff */
[----:B------:R-:W-:Y:S01]  /*03c0*/  STS [R24+0x380], R11 ;  /* 0x0003800b18007388 */ /* 0x000fe20000000800 */
[----:B------:R-:W-:Y:S02]  /*03d0*/  SGXT.U32 R7, R7, 0x3 ;  /* 0x000000030707781a */ /* 0x000fe40000000000 */
[----:B----4-:R-:W-:Y:S01]  /*03e0*/  LOP3.LUT R8, R17, 0x200, RZ, 0xfc, !PT ;  /* 0x0000020011087812 */ /* 0x010fe200078efcff */
[----:B------:R-:W-:Y:S01]  /*03f0*/  BAR.SYNC.DEFER_BLOCKING 0x0 ;  /* 0x0000000000007b1d */ /* 0x000fe20000010000 */
[----:B------:R-:W-:Y:S02]  /*0400*/  LOP3.LUT R7, R0, R7, RZ, 0xfc, !PT ;  /* 0x0000000700077212 */ /* 0x000fe400078efcff */
[----:B------:R-:W-:-:S02]  /*0410*/  LOP3.LUT R6, R6, 0xffffff00, RZ, 0xc0, !PT ;  /* 0xffffff0006067812 */ /* 0x000fc400078ec0ff */
[----:B------:R-:W-:Y:S02]  /*0420*/  LOP3.LUT R2, R2, 0xfffff000, RZ, 0xc0, !PT ;  /* 0xfffff00002027812 */ /* 0x000fe400078ec0ff */
[C---:B------:R-:W-:Y:S02]  /*0430*/  LOP3.LUT R0, R7.reuse, 0x8, RZ, 0xfc, !PT ;  /* 0x0000000807007812 */ /* 0x040fe400078efcff */
[----:B------:R-:W-:Y:S02]  /*0440*/  SHF.R.U32.HI R8, RZ, 0x4, R8 ;  /* 0x00000004ff087819 */ /* 0x000fe40000011608 */
[----:B------:R-:W-:Y:S02]  /*0450*/  IADD3 R6, R2, R3, -R6 ;  /* 0x0000000302067210 */ /* 0x000fe40007ffe806 */
[C---:B------:R-:W-:Y:S02]  /*0460*/  ISETP.GE.AND P1, PT, R7.reuse, 0x10, PT ;  /* 0x000000100700780c */ /* 0x040fe40003f26270 */
[----:B------:R-:W-:Y:S01]  /*0470*/  ISETP.GE.AND P0, PT, R0, 0x10, PT ;  /* 0x000000100000780c */ /* 0x000fe20003f06270 */
[----:B------:R-:W-:Y:S01]  /*0480*/  IMAD R3, R7, 0x100, R6 ;  /* 0x0000010007037824 */ /* 0x000fe200078e0206 */
[----:B------:R-:W-:-:S03]  /*0490*/  LOP3.LUT R8, R8, 0x3c, RZ, 0xc0, !PT ;  /* 0x0000003c08087812 */ /* 0x000fc600078ec0ff */
[----:B-1----:R-:W-:Y:S01]  /*04a0*/  IMAD.WIDE R2, R3, 0x4, R4 ;  /* 0x0000000403027825 */ /* 0x002fe200078e0204 */
[----:B------:R-:W1:Y:S03]  /*04b0*/  LDS.128 R12, [R14] ;  /* 0x000000000e0c7984 */ /* 0x000e660000000c00 */
[----:B------:R-:W-:-:S05]  /*04c0*/  IMAD.IADD R8, R17, 0x1, R8 ;  /* 0x0000000111087824 */ /* 0x000fca00078e0208 */
[----:B------:R-:W-:Y:S01]  /*04d0*/  LEA R8, R8, UR4, 0x2 ;  /* 0x0000000408087c11 */ /* 0x000fe2000f8e10ff */
[----:B-1----:R1:W-:Y:S01]  /*04e0*/  @!P1 STG.E.128 desc[UR6][R2.64], R12 ;  /* 0x0000000c02009986 */ /* 0x0023e2000c101d06 */
[----:B------:R-:W-:Y:S05]  /*04f0*/  @P0 EXIT ;  /* 0x000000000000094d */ /* 0x000fea0003800000 */
[----:B------:R-:W0:Y:S01]  /*0500*/  LDS.128 R8, [R8+0x800] ;  /* 0x0008000008087984 */ /* 0x000e220000000c00 */
[----:B-1----:R-:W-:-:S04]  /*0510*/  IMAD R3, R0, 0x100, R6 ;  /* 0x0000010000037824 */ /* 0x002fc800078e0206 */
[----:B------:R-:W-:-:S05]  /*0520*/  IMAD.WIDE R4, R3, 0x4, R4 ;  /* 0x0000000403047825 */ /* 0x000fca00078e0204 */
[----:B0-----:R-:W-:Y:S01]  /*0530*/  STG.E.128 desc[UR6][R4.64], R8 ;  /* 0x0000000804007986 */ /* 0x001fe2000c101d06 */
[----:B------:R-:W-:Y:S05]  /*0540*/  EXIT ;  /* 0x000000000000794d */ /* 0x000fea0003800000 */
.L_x_0:
[----:B------:R-:W-:-:S00]  /*0550*/  BRA `(.L_x_0) ;  /* 0xfffffffc00fc7947 */ /* 0x000fc0000383ffff */
[----:B------:R-:W-:-:S00]  /*0560*/  NOP ;  /* 0x0000000000007918 */ /* 0x000fc00000000000 */
        /* <DEDUP_REMOVED lines=9> */
.L_x_1:


//--------------------- .nv.shared.triton_poi_fused_1 --------------------------
	.section	.nv.shared.triton_poi_fused_1,"aw",@nobits
	.sectionflags	@""
	.align	16
	.zero		1024


//--------------------- .nv.constant0.triton_poi_fused_1 --------------------------
	.section	.nv.constant0.triton_poi_fused_1,"a",@progbits
	.sectionflags	@""
	.align	4
.nv.constant0.triton_poi_fused_1:
	.zero		552
